//
// Generated by NVIDIA NVVM Compiler
//
// Compiler Build ID: CL-36424714
// Cuda compilation tools, release 13.0, V13.0.88
// Based on NVVM 20.0.0
//

.version 9.0
.target sm_100
.address_size 64

	// .globl	_Z11kernel_fmadPfS_
.extern .func  (.param .b32 func_retval0) vprintf
(
	.param .b64 vprintf_param_0,
	.param .b64 vprintf_param_1
)
;
.global .align 1 .b8 $str[17] = {82, 101, 115, 117, 108, 116, 32, 105, 115, 32, 58, 32, 37, 102, 32, 10};

.visible .entry _Z11kernel_fmadPfS_(
	.param .u64 .ptr .align 1 _Z11kernel_fmadPfS__param_0,
	.param .u64 .ptr .align 1 _Z11kernel_fmadPfS__param_1
)
{
	.local .align 8 .b8 	__local_depot0[8];
	.reg .b64 	%SP;
	.reg .b64 	%SPL;
	.reg .b32 	%r<3>;
	.reg .b32 	%f<3>;
	.reg .b64 	%rd<9>;
	.reg .b64 	%fd<2>;

	mov.u64 	%SPL, __local_depot0;
	cvta.local.u64 	%SP, %SPL;
	ld.param.u64 	%rd1, [_Z11kernel_fmadPfS__param_0];
	ld.param.u64 	%rd2, [_Z11kernel_fmadPfS__param_1];
	cvta.to.global.u64 	%rd3, %rd2;
	cvta.to.global.u64 	%rd4, %rd1;
	add.u64 	%rd5, %SP, 0;
	add.u64 	%rd6, %SPL, 0;
	ld.global.f32 	%f1, [%rd4];
	fma.rn.f32 	%f2, %f1, %f1, %f1;
	st.global.f32 	[%rd3], %f2;
	cvt.f64.f32 	%fd1, %f2;
	st.local.f64 	[%rd6], %fd1;
	mov.u64 	%rd7, $str;
	cvta.global.u64 	%rd8, %rd7;
	{ // callseq 0, 0
	.param .b64 param0;
	st.param.b64 	[param0], %rd8;
	.param .b64 param1;
	st.param.b64 	[param1], %rd5;
	.param .b32 retval0;
	call.uni (retval0), 
	vprintf, 
	(
	param0, 
	param1
	);
	ld.param.b32 	%r1, [retval0];
	} // callseq 0
	ret;

}
	// .globl	_Z12kernel_fmad2ffPf
.visible .entry _Z12kernel_fmad2ffPf(
	.param .f32 _Z12kernel_fmad2ffPf_param_0,
	.param .f32 _Z12kernel_fmad2ffPf_param_1,
	.param .u64 .ptr .align 1 _Z12kernel_fmad2ffPf_param_2
)
{
	.reg .b32 	%f<4>;
	.reg .b64 	%rd<3>;

	ld.param.f32 	%f1, [_Z12kernel_fmad2ffPf_param_0];
	ld.param.f32 	%f2, [_Z12kernel_fmad2ffPf_param_1];
	ld.param.u64 	%rd1, [_Z12kernel_fmad2ffPf_param_2];
	cvta.to.global.u64 	%rd2, %rd1;
	fma.rn.f32 	%f3, %f1, %f1, %f2;
	st.global.f32 	[%rd2], %f3;
	ret;

}


// ===== COMPILED SASS (sm_100) =====

	.target	sm_100

	.elftype	@"ET_EXEC"


//--------------------- .note.nv.tkinfo           --------------------------
	.section	.note.nv.tkinfo,"",@"SHT_NOTE"
	.sectionflags	@"SHF_NOTE_NV_TKINFO"
	.tkinfo
        /*0018*/ 	.word	0x00000002
        /*0030*/ 	.string	""
        /*0030*/ 	.string	"ptxas"
        /*0030*/ 	.string	"Cuda compilation tools, release 13.0, V13.0.88"
        /*0030*/ 	.string	"Build cuda_13.0.r13.0/compiler.36424714_0"
        /*0030*/ 	.string	"-arch sm_100 -m 64 "



//--------------------- .note.nv.cuinfo           --------------------------
	.section	.note.nv.cuinfo,"",@"SHT_NOTE"
	.sectionflags	@"SHF_NOTE_NV_CUINFO"
        /*0018*/ 	.short	0x0002
        /*001a*/ 	.short	0x0064
        /*001c*/ 	.short	0x0082
	.zero		2


//--------------------- .nv.info                  --------------------------
	.section	.nv.info,"",@"SHT_CUDA_INFO"
	.align	4


	//----- nvinfo : EIATTR_REGCOUNT
	.align		4
        /*0000*/ 	.byte	0x04, 0x2f
        /*0002*/ 	.short	(.L_2 - .L_1)
	.align		4
.L_1:
        /*0004*/ 	.word	index@(_Z11kernel_fmadPfS_)
        /*0008*/ 	.word	0x00000018


	//----- nvinfo : EIATTR_FRAME_SIZE
	.align		4
.L_2:
        /*000c*/ 	.byte	0x04, 0x11
        /*000e*/ 	.short	(.L_4 - .L_3)
	.align		4
.L_3:
        /*0010*/ 	.word	index@(_Z11kernel_fmadPfS_)
        /*0014*/ 	.word	0x00000008


	//----- nvinfo : EIATTR_REGCOUNT
	.align		4
.L_4:
        /*0018*/ 	.byte	0x04, 0x2f
        /*001a*/ 	.short	(.L_6 - .L_5)
	.align		4
.L_5:
        /*001c*/ 	.word	index@(_Z12kernel_fmad2ffPf)
        /*0020*/ 	.word	0x00000008


	//----- nvinfo : EIATTR_FRAME_SIZE
	.align		4
.L_6:
        /*0024*/ 	.byte	0x04, 0x11
        /*0026*/ 	.short	(.L_8 - .L_7)
	.align		4
.L_7:
        /*0028*/ 	.word	index@(_Z12kernel_fmad2ffPf)
        /*002c*/ 	.word	0x00000000


	//----- nvinfo : EIATTR_MIN_STACK_SIZE
	.align		4
.L_8:
        /*0030*/ 	.byte	0x04, 0x12
        /*0032*/ 	.short	(.L_10 - .L_9)
	.align		4
.L_9:
        /*0034*/ 	.word	index@(_Z12kernel_fmad2ffPf)
        /*0038*/ 	.word	0x00000000


	//----- nvinfo : EIATTR_MIN_STACK_SIZE
	.align		4
.L_10:
        /*003c*/ 	.byte	0x04, 0x12
        /*003e*/ 	.short	(.L_12 - .L_11)
	.align		4
.L_11:
        /*0040*/ 	.word	index@(_Z11kernel_fmadPfS_)
        /*0044*/ 	.word	0x00000008
.L_12:


//--------------------- .nv.compat                --------------------------
	.section	.nv.compat,"",@"SHT_CUDA_COMPAT_INFO"
	.align	4
        /*0000*/ 	.byte	0x02, 0x09, 0x00, 0x00, 0x02, 0x02, 0x01, 0x00, 0x02, 0x05, 0x05, 0x00, 0x03, 0x07, 0x01, 0x01
        /*0010*/ 	.byte	0x02, 0x03, 0x00, 0x00, 0x02, 0x06, 0x01, 0x00, 0x04, 0x0b, 0x08, 0x00, 0x09, 0x00, 0x00, 0x00
        /*0020*/ 	.byte	0x00, 0x00, 0x00, 0x00


//--------------------- .nv.info._Z12kernel_fmad2ffPf --------------------------
	.section	.nv.info._Z12kernel_fmad2ffPf,"",@"SHT_CUDA_INFO"
	.sectionflags	@""
	.align	4


	//----- nvinfo : EIATTR_CUDA_API_VERSION
	.align		4
        /*0000*/ 	.byte	0x04, 0x37
        /*0002*/ 	.short	(.L_14 - .L_13)
.L_13:
        /*0004*/ 	.word	0x00000082


	//----- nvinfo : EIATTR_KPARAM_INFO
	.align		4
.L_14:
        /*0008*/ 	.byte	0x04, 0x17
        /*000a*/ 	.short	(.L_16 - .L_15)
.L_15:
        /*000c*/ 	.word	0x00000000
        /*0010*/ 	.short	0x0002
        /*0012*/ 	.short	0x0008
        /*0014*/ 	.byte	0x00, 0xf5, 0x21, 0x00


	//----- nvinfo : EIATTR_KPARAM_INFO
	.align		4
.L_16:
        /*0018*/ 	.byte	0x04, 0x17
        /*001a*/ 	.short	(.L_18 - .L_17)
.L_17:
        /*001c*/ 	.word	0x00000000
        /*0020*/ 	.short	0x0001
        /*0022*/ 	.short	0x0004
        /*0024*/ 	.byte	0x00, 0xf0, 0x11, 0x00


	//----- nvinfo : EIATTR_KPARAM_INFO
	.align		4
.L_18:
        /*0028*/ 	.byte	0x04, 0x17
        /*002a*/ 	.short	(.L_20 - .L_19)
.L_19:
        /*002c*/ 	.word	0x00000000
        /*0030*/ 	.short	0x0000
        /*0032*/ 	.short	0x0000
        /*0034*/ 	.byte	0x00, 0xf0, 0x11, 0x00


	//----- nvinfo : EIATTR_SPARSE_MMA_MASK
	.align		4
.L_20:
        /*0038*/ 	.byte	0x03, 0x50
        /*003a*/ 	.short	0x0000


	//----- nvinfo : EIATTR_MAXREG_COUNT
	.align		4
        /*003c*/ 	.byte	0x03, 0x1b
        /*003e*/ 	.short	0x00ff


	//----- nvinfo : EIATTR_MERCURY_ISA_VERSION
	.align		4
        /*0040*/ 	.byte	0x03, 0x5f
        /*0042*/ 	.short	0x0101


	//----- nvinfo : EIATTR_VRC_CTA_INIT_COUNT
	.align		4
        /*0044*/ 	.byte	0x02, 0x4a
	.zero		1
	.zero		1


	//----- nvinfo : EIATTR_EXIT_INSTR_OFFSETS
	.align		4
        /*0048*/ 	.byte	0x04, 0x1c
        /*004a*/ 	.short	(.L_22 - .L_21)


	//   ....[0]....
.L_21:
        /*004c*/ 	.word	0x00000060


	//----- nvinfo : EIATTR_CBANK_PARAM_SIZE
	.align		4
.L_22:
        /*0050*/ 	.byte	0x03, 0x19
        /*0052*/ 	.short	0x0010


	//----- nvinfo : EIATTR_PARAM_CBANK
	.align		4
        /*0054*/ 	.byte	0x04, 0x0a
        /*0056*/ 	.short	(.L_24 - .L_23)
	.align		4
.L_23:
        /*0058*/ 	.word	index@(.nv.constant0._Z12kernel_fmad2ffPf)
        /*005c*/ 	.short	0x0380
        /*005e*/ 	.short	0x0010


	//----- nvinfo : EIATTR_SW_WAR
	.align		4
.L_24:
        /*0060*/ 	.byte	0x04, 0x36
        /*0062*/ 	.short	(.L_26 - .L_25)
.L_25:
        /*0064*/ 	.word	0x00000008
.L_26:


//--------------------- .nv.info._Z11kernel_fmadPfS_ --------------------------
	.section	.nv.info._Z11kernel_fmadPfS_,"",@"SHT_CUDA_INFO"
	.sectionflags	@""
	.align	4


	//----- nvinfo : EIATTR_CUDA_API_VERSION
	.align		4
        /*0000*/ 	.byte	0x04, 0x37
        /*0002*/ 	.short	(.L_28 - .L_27)
.L_27:
        /*0004*/ 	.word	0x00000082


	//----- nvinfo : EIATTR_KPARAM_INFO
	.align		4
.L_28:
        /*0008*/ 	.byte	0x04, 0x17
        /*000a*/ 	.short	(.L_30 - .L_29)
.L_29:
        /*000c*/ 	.word	0x00000000
        /*0010*/ 	.short	0x0001
        /*0012*/ 	.short	0x0008
        /*0014*/ 	.byte	0x00, 0xf5, 0x21, 0x00


	//----- nvinfo : EIATTR_KPARAM_INFO
	.align		4
.L_30:
        /*0018*/ 	.byte	0x04, 0x17
        /*001a*/ 	.short	(.L_32 - .L_31)
.L_31:
        /*001c*/ 	.word	0x00000000
        /*0020*/ 	.short	0x0000
        /*0022*/ 	.short	0x0000
        /*0024*/ 	.byte	0x00, 0xf5, 0x21, 0x00


	//----- nvinfo : EIATTR_SPARSE_MMA_MASK
	.align		4
.L_32:
        /*0028*/ 	.byte	0x03, 0x50
        /*002a*/ 	.short	0x0000


	//----- nvinfo : EIATTR_MAXREG_COUNT
	.align		4
        /*002c*/ 	.byte	0x03, 0x1b
        /*002e*/ 	.short	0x00ff


	//----- nvinfo : EIATTR_EXTERNS
	.align		4
        /*0030*/ 	.byte	0x04, 0x0f
        /*0032*/ 	.short	(.L_34 - .L_33)


	//   ....[0]....
	.align		4
.L_33:
        /*0034*/ 	.word	index@(vprintf)


	//----- nvinfo : EIATTR_MERCURY_ISA_VERSION
	.align		4
.L_34:
        /*0038*/ 	.byte	0x03, 0x5f
        /*003a*/ 	.short	0x0101


	//----- nvinfo : EIATTR_VRC_CTA_INIT_COUNT
	.align		4
        /*003c*/ 	.byte	0x02, 0x4a
	.zero		1
	.zero		1


	//----- nvinfo : EIATTR_SYSCALL_OFFSETS
	.align		4
        /*0040*/ 	.byte	0x04, 0x46
        /*0042*/ 	.short	(.L_36 - .L_35)


	//   ....[0]....
.L_35:
        /*0044*/ 	.word	0x00000140


	//----- nvinfo : EIATTR_EXIT_INSTR_OFFSETS
	.align		4
.L_36:
        /*0048*/ 	.byte	0x04, 0x1c
        /*004a*/ 	.short	(.L_38 - .L_37)


	//   ....[0]....
.L_37:
        /*004c*/ 	.word	0x00000150


	//----- nvinfo : EIATTR_CBANK_PARAM_SIZE
	.align		4
.L_38:
        /*0050*/ 	.byte	0x03, 0x19
        /*0052*/ 	.short	0x0010


	//----- nvinfo : EIATTR_PARAM_CBANK
	.align		4
        /*0054*/ 	.byte	0x04, 0x0a
        /*0056*/ 	.short	(.L_40 - .L_39)
	.align		4
.L_39:
        /*0058*/ 	.word	index@(.nv.constant0._Z11kernel_fmadPfS_)
        /*005c*/ 	.short	0x0380
        /*005e*/ 	.short	0x0010


	//----- nvinfo : EIATTR_SW_WAR
	.align		4
.L_40:
        /*0060*/ 	.byte	0x04, 0x36
        /*0062*/ 	.short	(.L_42 - .L_41)
.L_41:
        /*0064*/ 	.word	0x00000008
.L_42:


//--------------------- .nv.callgraph             --------------------------
	.section	.nv.callgraph,"",@"SHT_CUDA_CALLGRAPH"
	.align	4
	.sectionentsize	8
	.align		4
        /*0000*/ 	.word	0x00000000
	.align		4
        /*0004*/ 	.word	0xffffffff
	.align		4
        /*0008*/ 	.word	index@(_Z11kernel_fmadPfS_)
	.align		4
        /*000c*/ 	.word	index@(vprintf)
	.align		4
        /*0010*/ 	.word	0x00000000
	.align		4
        /*0014*/ 	.word	0xfffffffe
	.align		4
        /*0018*/ 	.word	0x00000000
	.align		4
        /*001c*/ 	.word	0xfffffffd
	.align		4
        /*0020*/ 	.word	0x00000000
	.align		4
        /*0024*/ 	.word	0xfffffffc


//--------------------- .nv.constant4             --------------------------
	.section	.nv.constant4,"a",@progbits
	.align	8
	.align		8
.nv.constant4:
        /*0000*/ 	.dword	$str
	.align		8
        /*0008*/ 	.dword	vprintf


//--------------------- .text._Z12kernel_fmad2ffPf --------------------------
	.section	.text._Z12kernel_fmad2ffPf,"ax",@progbits
	.align	128
        .global         _Z12kernel_fmad2ffPf
        .type           _Z12kernel_fmad2ffPf,@function
        .size           _Z12kernel_fmad2ffPf,(.L_x_3 - _Z12kernel_fmad2ffPf)
        .other          _Z12kernel_fmad2ffPf,@"STO_CUDA_ENTRY STV_DEFAULT"
_Z12kernel_fmad2ffPf:
.text._Z12kernel_fmad2ffPf:
[----:B------:R-:W-:Y:S08]  /*0000*/  LDC R1, c[0x0][0x37c] ;  /* 0x0000df00ff017b82 */ /* 0x000ff00000000800 */
[----:B------:R-:W0:Y:S01]  /*0010*/  LDC.64 R4, c[0x0][0x380] ;  /* 0x0000e000ff047b82 */ /* 0x000e220000000a00 */
[----:B------:R-:W1:Y:S07]  /*0020*/  LDCU.64 UR4, c[0x0][0x358] ;  /* 0x00006b00ff0477ac */ /* 0x000e6e0008000a00 */
[----:B------:R-:W1:Y:S01]  /*0030*/  LDC.64 R2, c[0x0][0x388] ;  /* 0x0000e200ff027b82 */ /* 0x000e620000000a00 */
[----:B0-----:R-:W-:-:S05]  /*0040*/  FFMA R5, R4, R4, R5 ;  /* 0x0000000404057223 */ /* 0x001fca0000000005 */
[----:B-1----:R-:W-:Y:S01]  /*0050*/  STG.E desc[UR4][R2.64], R5 ;  /* 0x0000000502007986 */ /* 0x002fe2000c101904 */
[----:B------:R-:W-:Y:S05]  /*0060*/  EXIT ;  /* 0x000000000000794d */ /* 0x000fea0003800000 */
.L_x_0:
[----:B------:R-:W-:-:S00]  /*0070*/  BRA `(.L_x_0) ;  /* 0xfffffffc00fc7947 */ /* 0x000fc0000383ffff */
[----:B------:R-:W-:-:S00]  /*0080*/  NOP ;  /* 0x0000000000007918 */ /* 0x000fc00000000000 */
[----:B------:R-:W-:-:S00]  /*0090*/  NOP ;  /* 0x0000000000007918 */ /* 0x000fc00000000000 */
[----:B------:R-:W-:-:S00]  /*00a0*/  NOP ;  /* 0x0000000000007918 */ /* 0x000fc00000000000 */
[----:B------:R-:W-:-:S00]  /*00b0*/  NOP ;  /* 0x0000000000007918 */ /* 0x000fc00000000000 */
[----:B------:R-:W-:-:S00]  /*00c0*/  NOP ;  /* 0x0000000000007918 */ /* 0x000fc00000000000 */
[----:B------:R-:W-:-:S00]  /*00d0*/  NOP ;  /* 0x0000000000007918 */ /* 0x000fc00000000000 */
[----:B------:R-:W-:-:S00]  /*00e0*/  NOP ;  /* 0x0000000000007918 */ /* 0x000fc00000000000 */
[----:B------:R-:W-:-:S00]  /*00f0*/  NOP ;  /* 0x0000000000007918 */ /* 0x000fc00000000000 */
.L_x_3:


//--------------------- .text._Z11kernel_fmadPfS_ --------------------------
	.section	.text._Z11kernel_fmadPfS_,"ax",@progbits
	.align	128
        .global         _Z11kernel_fmadPfS_
        .type           _Z11kernel_fmadPfS_,@function
        .size           _Z11kernel_fmadPfS_,(.L_x_4 - _Z11kernel_fmadPfS_)
        .other          _Z11kernel_fmadPfS_,@"STO_CUDA_ENTRY STV_DEFAULT"
_Z11kernel_fmadPfS_:
.text._Z11kernel_fmadPfS_:
[----:B------:R-:W0:Y:S08]  /*0000*/  LDC R1, c[0x0][0x37c] ;  /* 0x0000df00ff017b82 */ /* 0x000e300000000800 */
[----:B------:R-:W1:Y:S01]  /*0010*/  LDC.64 R4, c[0x0][0x380] ;  /* 0x0000e000ff047b82 */ /* 0x000e620000000a00 */
[----:B------:R-:W1:Y:S01]  /*0020*/  LDCU.64 UR4, c[0x0][0x358] ;  /* 0x00006b00ff0477ac */ /* 0x000e620008000a00 */
[----:B0-----:R-:W-:-:S06]  /*0030*/  VIADD R1, R1, 0xfffffff8 ;  /* 0xfffffff801017836 */ /* 0x001fcc0000000000 */
[----:B------:R-:W0:Y:S01]  /*0040*/  LDC.64 R2, c[0x0][0x388] ;  /* 0x0000e200ff027b82 */ /* 0x000e220000000a00 */
[----:B------:R-:W2:Y:S01]  /*0050*/  LDCU UR6, c[0x0][0x2f8] ;  /* 0x00005f00ff0677ac */ /* 0x000ea20008000800 */
[----:B------:R-:W3:Y:S01]  /*0060*/  LDCU.64 UR8, c[0x4][URZ] ;  /* 0x01000000ff0877ac */ /* 0x000ee20008000a00 */
[----:B-1----:R3:W4:Y:S01]  /*0070*/  LDG.E R4, desc[UR4][R4.64] ;  /* 0x0000000404047981 */ /* 0x002722000c1e1900 */
[----:B------:R-:W-:Y:S02]  /*0080*/  MOV R10, 0x8 ;  /* 0x00000008000a7802 */ /* 0x000fe40000000f00 */
[----:B--2---:R-:W-:-:S04]  /*0090*/  IADD3 R6, P0, PT, R1, UR6, RZ ;  /* 0x0000000601067c10 */ /* 0x004fc8000ff1e0ff */
[----:B------:R-:W1:Y:S01]  /*00a0*/  LDC.64 R10, c[0x4][R10] ;  /* 0x010000000a0a7b82 */ /* 0x000e620000000a00 */
[----:B---3--:R-:W-:Y:S01]  /*00b0*/  MOV R5, UR9 ;  /* 0x0000000900057c02 */ /* 0x008fe20008000f00 */
[----:B----4-:R-:W-:Y:S01]  /*00c0*/  FFMA R0, R4, R4, R4 ;  /* 0x0000000404007223 */ /* 0x010fe20000000004 */
[----:B------:R-:W-:-:S03]  /*00d0*/  IMAD.U32 R4, RZ, RZ, UR8 ;  /* 0x00000008ff047e24 */ /* 0x000fc6000f8e00ff */
[----:B------:R-:W2:Y:S01]  /*00e0*/  F2F.F64.F32 R8, R0 ;  /* 0x0000000000087310 */ /* 0x000ea20000201800 */
[----:B0-----:R0:W-:Y:S01]  /*00f0*/  STG.E desc[UR4][R2.64], R0 ;  /* 0x0000000002007986 */ /* 0x0011e2000c101904 */
[----:B------:R-:W3:Y:S03]  /*0100*/  LDCU UR4, c[0x0][0x2fc] ;  /* 0x00005f80ff0477ac */ /* 0x000ee60008000800 */
[----:B--2---:R0:W-:Y:S01]  /*0110*/  STL.64 [R1], R8 ;  /* 0x0000000801007387 */ /* 0x0041e20000100a00 */
[----:B-1-3--:R-:W-:-:S07]  /*0120*/  IMAD.X R7, RZ, RZ, UR4, P0 ;  /* 0x00000004ff077e24 */ /* 0x00afce00080e06ff */
[----:B------:R-:W-:-:S07]  /*0130*/  LEPC R20, `(.L_x_1) ;  /* 0x000000001014794e */ /* 0x000fce0000000000 */
[----:B0-----:R-:W-:Y:S05]  /*0140*/  CALL.ABS.NOINC R10 ;  /* 0x000000000a007343 */ /* 0x001fea0003c00000 */
.L_x_1:
[----:B------:R-:W-:Y:S05]  /*0150*/  EXIT ;  /* 0x000000000000794d */ /* 0x000fea0003800000 */
.L_x_2:
        /* <DEDUP_REMOVED lines=10> */
.L_x_4:


//--------------------- .nv.global.init           --------------------------
	.section	.nv.global.init,"aw",@progbits
.nv.global.init:
	.type		$str,@object
	.size		$str,(.L_0 - $str)
$str:
        /*0000*/ 	.byte	0x52, 0x65, 0x73, 0x75, 0x6c, 0x74, 0x20, 0x69, 0x73, 0x20, 0x3a, 0x20, 0x25, 0x66, 0x20, 0x0a
        /*0010*/ 	.byte	0x00
.L_0:


//--------------------- .nv.shared.reserved.0     --------------------------
	.section	.nv.shared.reserved.0,"aw",@nobits
	.weak		__nv_reservedSMEM_offset_0_alias
	.size		__nv_reservedSMEM_offset_0_alias, 0, 64
	.other		__nv_reservedSMEM_offset_0_alias,@"STO_CUDA_RESERVED_SHARED STV_DEFAULT"
__nv_reservedSMEM_offset_0_alias:
	.zero		0
	.zero		64


//--------------------- .nv.constant0._Z12kernel_fmad2ffPf --------------------------
	.section	.nv.constant0._Z12kernel_fmad2ffPf,"a",@progbits
	.sectionflags	@""
	.align	4
.nv.constant0._Z12kernel_fmad2ffPf:
	.zero		912


//--------------------- .nv.constant0._Z11kernel_fmadPfS_ --------------------------
	.section	.nv.constant0._Z11kernel_fmadPfS_,"a",@progbits
	.sectionflags	@""
	.align	4
.nv.constant0._Z11kernel_fmadPfS_:
	.zero		912


//--------------------- SYMBOLS --------------------------

	.type		.nv.reservedSmem.offset0,@object
	.size		.nv.reservedSmem.offset0,0x4
	.type		vprintf,@function
